	.headerflags	@"EF_CUDA_TEXMODE_UNIFIED EF_CUDA_64BIT_ADDRESS EF_CUDA_SM89 EF_CUDA_VIRTUAL_SM(EF_CUDA_SM89)"
	.elftype	@"ET_EXEC"


//--------------------- .nv.info                  --------------------------
	.section	.nv.info,"",@"SHT_CUDA_INFO"
	.align	4


	//----- nvinfo : EIATTR_REGCOUNT
	.align		4
        /*0000*/ 	.byte	0x04, 0x2f
        /*0002*/ 	.short	(.L_1 - .L_0)
	.align		4
.L_0:
        /*0004*/ 	.word	index@(triton_poi_fused__unsafe_view_add_cat_fill_mul_silu_split_sub_view_6)
        /*0008*/ 	.word	0x00000018


	//----- nvinfo : EIATTR_FRAME_SIZE
	.align		4
.L_1:
        /*000c*/ 	.byte	0x04, 0x11
        /*000e*/ 	.short	(.L_3 - .L_2)
	.align		4
.L_2:
        /*0010*/ 	.word	index@(triton_poi_fused__unsafe_view_add_cat_fill_mul_silu_split_sub_view_6)
        /*0014*/ 	.word	0x00000000


	//----- nvinfo : EIATTR_MIN_STACK_SIZE
	.align		4
.L_3:
        /*0018*/ 	.byte	0x04, 0x12
        /*001a*/ 	.short	(.L_5 - .L_4)
	.align		4
.L_4:
        /*001c*/ 	.word	index@(triton_poi_fused__unsafe_view_add_cat_fill_mul_silu_split_sub_view_6)
        /*0020*/ 	.word	0x00000000
.L_5:


//--------------------- .nv.info.triton_poi_fused__unsafe_view_add_cat_fill_mul_silu_split_sub_view_6 --------------------------
	.section	.nv.info.triton_poi_fused__unsafe_view_add_cat_fill_mul_silu_split_sub_view_6,"",@"SHT_CUDA_INFO"
	.sectionflags	@""
	.align	4


	//----- nvinfo : EIATTR_CUDA_API_VERSION
	.align		4
        /*0000*/ 	.byte	0x04, 0x37
        /*0002*/ 	.short	(.L_7 - .L_6)
.L_6:
        /*0004*/ 	.word	0x00000080


	//----- nvinfo : EIATTR_PARAM_CBANK
	.align		4
.L_7:
        /*0008*/ 	.byte	0x04, 0x0a
        /*000a*/ 	.short	(.L_9 - .L_8)
	.align		4
.L_8:
        /*000c*/ 	.word	index@(.nv.constant0.triton_poi_fused__unsafe_view_add_cat_fill_mul_silu_split_sub_view_6)
        /*0010*/ 	.short	0x0160
        /*0012*/ 	.short	0x0028


	//----- nvinfo : EIATTR_CBANK_PARAM_SIZE
	.align		4
.L_9:
        /*0014*/ 	.byte	0x03, 0x19
        /*0016*/ 	.short	0x0028


	//----- nvinfo : EIATTR_KPARAM_INFO
	.align		4
        /*0018*/ 	.byte	0x04, 0x17
        /*001a*/ 	.short	(.L_11 - .L_10)
.L_10:
        /*001c*/ 	.word	0x00000000
        /*0020*/ 	.short	0x0004
        /*0022*/ 	.short	0x0020
        /*0024*/ 	.byte	0x00, 0xf4, 0x21, 0x00


	//----- nvinfo : EIATTR_KPARAM_INFO
	.align		4
.L_11:
        /*0028*/ 	.byte	0x04, 0x17
        /*002a*/ 	.short	(.L_13 - .L_12)
.L_12:
        /*002c*/ 	.word	0x00000000
        /*0030*/ 	.short	0x0003
        /*0032*/ 	.short	0x0018
        /*0034*/ 	.byte	0x00, 0xf0, 0x11, 0x00


	//----- nvinfo : EIATTR_KPARAM_INFO
	.align		4
.L_13:
        /*0038*/ 	.byte	0x04, 0x17
        /*003a*/ 	.short	(.L_15 - .L_14)
.L_14:
        /*003c*/ 	.word	0x00000000
        /*0040*/ 	.short	0x0002
        /*0042*/ 	.short	0x0010
        /*0044*/ 	.byte	0x00, 0xf4, 0x21, 0x00


	//----- nvinfo : EIATTR_KPARAM_INFO
	.align		4
.L_15:
        /*0048*/ 	.byte	0x04, 0x17
        /*004a*/ 	.short	(.L_17 - .L_16)
.L_16:
        /*004c*/ 	.word	0x00000000
        /*0050*/ 	.short	0x0001
        /*0052*/ 	.short	0x0008
        /*0054*/ 	.byte	0x00, 0xf4, 0x21, 0x00


	//----- nvinfo : EIATTR_KPARAM_INFO
	.align		4
.L_17:
        /*0058*/ 	.byte	0x04, 0x17
        /*005a*/ 	.short	(.L_19 - .L_18)
.L_18:
        /*005c*/ 	.word	0x00000000
        /*0060*/ 	.short	0x0000
        /*0062*/ 	.short	0x0000
        /*0064*/ 	.byte	0x00, 0xf4, 0x21, 0x00


	//----- nvinfo : EIATTR_MAXREG_COUNT
	.align		4
.L_19:
        /*0068*/ 	.byte	0x03, 0x1b
        /*006a*/ 	.short	0x00ff


	//----- nvinfo : EIATTR_EXIT_INSTR_OFFSETS
	.align		4
        /*006c*/ 	.byte	0x04, 0x1c
        /*006e*/ 	.short	(.L_21 - .L_20)


	//   ....[0]....
.L_20:
        /*0070*/ 	.word	0x00000690


	//----- nvinfo : EIATTR_REQNTID
	.align		4
.L_21:
        /*0074*/ 	.byte	0x04, 0x10
        /*0076*/ 	.short	(.L_23 - .L_22)
.L_22:
        /*0078*/ 	.word	0x00000100
        /*007c*/ 	.word	0x00000001
        /*0080*/ 	.word	0x00000001
.L_23:


//--------------------- .nv.callgraph             --------------------------
	.section	.nv.callgraph,"",@"SHT_CUDA_CALLGRAPH"
	.align	4
	.sectionentsize	8
	.align		4
        /*0000*/ 	.word	0x00000000
	.align		4
        /*0004*/ 	.word	0xffffffff
	.align		4
        /*0008*/ 	.word	0x00000000
	.align		4
        /*000c*/ 	.word	0xfffffffe
	.align		4
        /*0010*/ 	.word	0x00000000
	.align		4
        /*0014*/ 	.word	0xfffffffd
	.align		4
        /*0018*/ 	.word	0x00000000
	.align		4
        /*001c*/ 	.word	0xfffffffc


//--------------------- .nv.rel.action            --------------------------
	.section	.nv.rel.action,"",@"SHT_CUDA_RELOCINFO"
	.align	8
	.sectionentsize	8
        /*0000*/ 	.byte	0x73, 0x00, 0x00, 0x00, 0x00, 0x00, 0x00, 0x00, 0x00, 0x00, 0x00, 0x11, 0x25, 0x00, 0x05, 0x36


//--------------------- .nv.constant0.triton_poi_fused__unsafe_view_add_cat_fill_mul_silu_split_sub_view_6 --------------------------
	.section	.nv.constant0.triton_poi_fused__unsafe_view_add_cat_fill_mul_silu_split_sub_view_6,"a",@progbits
	.sectionflags	@""
	.align	4
.nv.constant0.triton_poi_fused__unsafe_view_add_cat_fill_mul_silu_split_sub_view_6:
	.zero		392


//--------------------- .text.triton_poi_fused__unsafe_view_add_cat_fill_mul_silu_split_sub_view_6 --------------------------
	.section	.text.triton_poi_fused__unsafe_view_add_cat_fill_mul_silu_split_sub_view_6,"ax",@progbits
	.sectioninfo	@"SHI_REGISTERS=24"
	.align	128
        .global         triton_poi_fused__unsafe_view_add_cat_fill_mul_silu_split_sub_view_6
        .type           triton_poi_fused__unsafe_view_add_cat_fill_mul_silu_split_sub_view_6,@function
        .size           triton_poi_fused__unsafe_view_add_cat_fill_mul_silu_split_sub_view_6,(.L_x_1 - triton_poi_fused__unsafe_view_add_cat_fill_mul_silu_split_sub_view_6)
        .other          triton_poi_fused__unsafe_view_add_cat_fill_mul_silu_split_sub_view_6,@"STO_CUDA_ENTRY STV_DEFAULT"
triton_poi_fused__unsafe_view_add_cat_fill_mul_silu_split_sub_view_6:
.text.triton_poi_fused__unsafe_view_add_cat_fill_mul_silu_split_sub_view_6:
[----:B------:R-:W-:Y:S02]  /*0000*/  MOV R1, c[0x0][0x28] ;  /* 0x00000a0000017a02 */ /* 0x000fe40000000f00 */
[----:B------:R-:W0:Y:S01]  /*0010*/  S2R R0, SR_TID.X ;  /* 0x0000000000007919 */ /* 0x000e220000002100 */
[----:B------:R-:W-:Y:S01]  /*0020*/  MOV R13, 0x4 ;  /* 0x00000004000d7802 */ /* 0x000fe20000000f00 */
[----:B------:R-:W-:Y:S02]  /*0030*/  ULDC.64 UR4, c[0x0][0x118] ;  /* 0x0000460000047ab9 */ /* 0x000fe40000000a00 */
[----:B------:R-:W1:Y:S01]  /*0040*/  S2R R5, SR_CTAID.X ;  /* 0x0000000000057919 */ /* 0x000e620000002500 */
[----:B0-----:R-:W-:Y:S02]  /*0050*/  SHF.L.U32 R0, R0, 0x1, RZ ;  /* 0x0000000100007819 */ /* 0x001fe400000006ff */
[----:B-1----:R-:W-:Y:S02]  /*0060*/  SHF.R.S32.HI R3, RZ, 0x16, R5 ;  /* 0x00000016ff037819 */ /* 0x002fe40000011405 */
[----:B------:R-:W-:Y:S02]  /*0070*/  LOP3.LUT R0, R0, 0x1fe, RZ, 0xc0, !PT ;  /* 0x000001fe00007812 */ /* 0x000fe400078ec0ff */
[----:B------:R-:W-:-:S02]  /*0080*/  SGXT R3, R3, 0x1 ;  /* 0x000000010303781a */ /* 0x000fc40000000200 */
[----:B------:R-:W-:-:S04]  /*0090*/  LEA R0, R5, R0, 0x9 ;  /* 0x0000000005007211 */ /* 0x000fc800078e48ff */
[----:B------:R-:W-:Y:S02]  /*00a0*/  LEA.HI R3, R3, R0, RZ, 0xb ;  /* 0x0000000003037211 */ /* 0x000fe400078f58ff */
[C---:B------:R-:W-:Y:S02]  /*00b0*/  IADD3 R18, R0.reuse, -0x400, RZ ;  /* 0xfffffc0000127810 */ /* 0x040fe40007ffe0ff */
[----:B------:R-:W-:Y:S02]  /*00c0*/  LOP3.LUT R5, R3, 0xfffff800, RZ, 0xc0, !PT ;  /* 0xfffff80003057812 */ /* 0x000fe400078ec0ff */
[----:B------:R-:W-:Y:S02]  /*00d0*/  SHF.R.S32.HI R3, RZ, 0xb, R3 ;  /* 0x0000000bff037819 */ /* 0x000fe40000011403 */
[----:B------:R-:W-:Y:S02]  /*00e0*/  IADD3 R12, R0, -R5, RZ ;  /* 0x80000005000c7210 */ /* 0x000fe40007ffe0ff */
[----:B------:R-:W-:-:S02]  /*00f0*/  SHF.L.U32 R21, R3, 0xa, RZ ;  /* 0x0000000a03157819 */ /* 0x000fc400000006ff */
[C---:B------:R-:W-:Y:S01]  /*0100*/  ISETP.GE.AND P0, PT, R12.reuse, 0x400, PT ;  /* 0x000004000c00780c */ /* 0x040fe20003f06270 */
[----:B------:R-:W-:Y:S01]  /*0110*/  CS2R R2, SRZ ;  /* 0x0000000000027805 */ /* 0x000fe2000001ff00 */
[C---:B------:R-:W-:Y:S02]  /*0120*/  IADD3 R14, R12.reuse, R21, RZ ;  /* 0x000000150c0e7210 */ /* 0x040fe40007ffe0ff */
[----:B------:R-:W-:Y:S02]  /*0130*/  ISETP.GT.AND P1, PT, R12, 0x3ff, PT ;  /* 0x000003ff0c00780c */ /* 0x000fe40003f24270 */
[----:B------:R-:W-:Y:S01]  /*0140*/  IADD3 R10, R21, R14, RZ ;  /* 0x0000000e150a7210 */ /* 0x000fe20007ffe0ff */
[----:B------:R-:W-:-:S04]  /*0150*/  CS2R R4, SRZ ;  /* 0x0000000000047805 */ /* 0x000fc8000001ff00 */
[----:B------:R-:W-:-:S04]  /*0160*/  IMAD.WIDE R10, R10, R13, c[0x0][0x168] ;  /* 0x00005a000a0a7625 */ /* 0x000fc800078e020d */
[-C--:B------:R-:W-:Y:S01]  /*0170*/  IMAD.WIDE R18, R18, R13.reuse, c[0x0][0x168] ;  /* 0x00005a0012127625 */ /* 0x080fe200078e020d */
[----:B------:R0:W2:Y:S04]  /*0180*/  @!P0 LDG.E.EL.64 R2, [R10.64] ;  /* 0x000000040a028981 */ /* 0x0000a8000c2e1b00 */
[----:B------:R1:W3:Y:S01]  /*0190*/  @P1 LDG.E.EL.64 R4, [R18.64] ;  /* 0x0000000412041981 */ /* 0x0002e2000c2e1b00 */
[----:B------:R-:W-:Y:S01]  /*01a0*/  IADD3 R16, R0, 0x400, RZ ;  /* 0x0000040000107810 */ /* 0x000fe20007ffe0ff */
[----:B------:R-:W-:Y:S01]  /*01b0*/  CS2R R6, SRZ ;  /* 0x0000000000067805 */ /* 0x000fe2000001ff00 */
[----:B------:R-:W-:Y:S01]  /*01c0*/  CS2R R8, SRZ ;  /* 0x0000000000087805 */ /* 0x000fe2000001ff00 */
[----:B------:R-:W-:-:S04]  /*01d0*/  IMAD.WIDE R14, R14, R13, c[0x0][0x160] ;  /* 0x000058000e0e7625 */ /* 0x000fc800078e020d */
[----:B------:R-:W-:Y:S01]  /*01e0*/  IMAD.WIDE R16, R16, R13, c[0x0][0x168] ;  /* 0x00005a0010107625 */ /* 0x000fe200078e020d */
[----:B0-----:R-:W-:Y:S01]  /*01f0*/  SHF.R.S32.HI R10, RZ, 0x1f, R12 ;  /* 0x0000001fff0a7819 */ /* 0x001fe2000001140c */
[----:B------:R3:W4:Y:S01]  /*0200*/  @!P0 LDG.E.EL.64 R6, [R14.64] ;  /* 0x000000040e068981 */ /* 0x000722000c2e1b00 */
[----:B------:R-:W-:-:S03]  /*0210*/  IADD3 R12, P2, R12, R21, RZ ;  /* 0x000000150c0c7210 */ /* 0x000fc60007f5e0ff */
[----:B------:R0:W4:Y:S01]  /*0220*/  @!P0 LDG.E.EL.64 R8, [R16.64] ;  /* 0x0000000410088981 */ /* 0x000122000c2e1b00 */
[----:B------:R-:W-:Y:S02]  /*0230*/  LEA.HI.X.SX32 R21, R21, R10, 0x1, P2 ;  /* 0x0000000a15157211 */ /* 0x000fe400010f0eff */
[----:B-1----:R-:W-:Y:S01]  /*0240*/  LEA R18, P2, R12, c[0x0][0x160], 0x2 ;  /* 0x000058000c127a11 */ /* 0x002fe200078410ff */
[----:B------:R-:W-:-:S03]  /*0250*/  CS2R R10, SRZ ;  /* 0x00000000000a7805 */ /* 0x000fc6000001ff00 */
[----:B------:R-:W-:-:S05]  /*0260*/  LEA.HI.X R19, R12, c[0x0][0x164], R21, 0x2, P2 ;  /* 0x000059000c137a11 */ /* 0x000fca00010f1415 */
[----:B------:R1:W5:Y:S01]  /*0270*/  @P1 LDG.E.EL.64 R10, [R18.64+-0x1000] ;  /* 0xfff00004120a1981 */ /* 0x000362000c2e1b00 */
[----:B--2---:R-:W-:Y:S01]  /*0280*/  FADD R12, RZ, -R2 ;  /* 0x80000002ff0c7221 */ /* 0x004fe20000000000 */
[----:B0-----:R-:W-:-:S03]  /*0290*/  FADD R16, RZ, -R3 ;  /* 0x80000003ff107221 */ /* 0x001fc60000000000 */
[----:B------:R-:W-:Y:S01]  /*02a0*/  FMUL R12, R12, 1.4426950216293334961 ;  /* 0x3fb8aa3b0c0c7820 */ /* 0x000fe20000400000 */
[----:B---3--:R-:W-:Y:S01]  /*02b0*/  FADD R14, RZ, -R4 ;  /* 0x80000004ff0e7221 */ /* 0x008fe20000000000 */
[----:B------:R-:W-:-:S03]  /*02c0*/  FMUL R16, R16, 1.4426950216293334961 ;  /* 0x3fb8aa3b10107820 */ /* 0x000fc60000400000 */
[----:B------:R-:W-:Y:S01]  /*02d0*/  FMUL R17, R14, 1.4426950216293334961 ;  /* 0x3fb8aa3b0e117820 */ /* 0x000fe20000400000 */
[----:B------:R-:W-:Y:S01]  /*02e0*/  FSETP.GEU.AND P1, PT, R12, -126, PT ;  /* 0xc2fc00000c00780b */ /* 0x000fe20003f2e000 */
[----:B------:R-:W-:Y:S01]  /*02f0*/  FADD R14, RZ, -R5 ;  /* 0x80000005ff0e7221 */ /* 0x000fe20000000000 */
[----:B------:R-:W-:-:S03]  /*0300*/  FSETP.GEU.AND P2, PT, R16, -126, PT ;  /* 0xc2fc00001000780b */ /* 0x000fc60003f4e000 */
[----:B-1----:R-:W-:Y:S01]  /*0310*/  FMUL R19, R14, 1.4426950216293334961 ;  /* 0x3fb8aa3b0e137820 */ /* 0x002fe20000400000 */
[----:B------:R-:W-:-:S04]  /*0320*/  FSETP.GEU.AND P4, PT, R17, -126, PT ;  /* 0xc2fc00001100780b */ /* 0x000fc80003f8e000 */
[----:B------:R-:W-:-:S03]  /*0330*/  FSETP.GEU.AND P3, PT, R19, -126, PT ;  /* 0xc2fc00001300780b */ /* 0x000fc60003f6e000 */
[----:B------:R-:W-:Y:S02]  /*0340*/  @!P1 FMUL R12, R12, 0.5 ;  /* 0x3f0000000c0c9820 */ /* 0x000fe40000400000 */
[----:B------:R-:W-:Y:S02]  /*0350*/  @!P2 FMUL R16, R16, 0.5 ;  /* 0x3f0000001010a820 */ /* 0x000fe40000400000 */
[----:B------:R-:W0:Y:S02]  /*0360*/  MUFU.EX2 R14, R12 ;  /* 0x0000000c000e7308 */ /* 0x000e240000000800 */
[----:B------:R-:W-:-:S06]  /*0370*/  @!P4 FMUL R17, R17, 0.5 ;  /* 0x3f0000001111c820 */ /* 0x000fcc0000400000 */
[----:B------:R-:W1:Y:S01]  /*0380*/  MUFU.EX2 R15, R16 ;  /* 0x00000010000f7308 */ /* 0x000e620000000800 */
[----:B------:R-:W-:-:S07]  /*0390*/  @!P3 FMUL R19, R19, 0.5 ;  /* 0x3f0000001313b820 */ /* 0x000fce0000400000 */
[----:B------:R-:W2:Y:S01]  /*03a0*/  MUFU.EX2 R18, R17 ;  /* 0x0000001100127308 */ /* 0x000ea20000000800 */
[----:B0-----:R-:W-:-:S07]  /*03b0*/  @!P1 FMUL R14, R14, R14 ;  /* 0x0000000e0e0e9220 */ /* 0x001fce0000400000 */
[----:B------:R-:W0:Y:S01]  /*03c0*/  MUFU.EX2 R20, R19 ;  /* 0x0000001300147308 */ /* 0x000e220000000800 */
[----:B-1----:R-:W-:Y:S01]  /*03d0*/  @!P2 FMUL R15, R15, R15 ;  /* 0x0000000f0f0fa220 */ /* 0x002fe20000400000 */
[----:B------:R-:W-:-:S03]  /*03e0*/  FADD R14, R14, 1 ;  /* 0x3f8000000e0e7421 */ /* 0x000fc60000000000 */
[----:B------:R-:W-:Y:S02]  /*03f0*/  FADD R15, R15, 1 ;  /* 0x3f8000000f0f7421 */ /* 0x000fe40000000000 */
[----:B------:R-:W-:Y:S01]  /*0400*/  FSETP.GT.AND P2, PT, R14, 8.50705917302346158658e+37, PT ;  /* 0x7e8000000e00780b */ /* 0x000fe20003f44000 */
[----:B--2---:R-:W-:Y:S02]  /*0410*/  @!P4 FMUL R18, R18, R18 ;  /* 0x000000121212c220 */ /* 0x004fe40000400000 */
[----:B------:R-:W-:Y:S02]  /*0420*/  FSETP.GT.AND P1, PT, R15, 8.50705917302346158658e+37, PT ;  /* 0x7e8000000f00780b */ /* 0x000fe40003f24000 */
[----:B------:R-:W-:Y:S01]  /*0430*/  FADD R18, R18, 1 ;  /* 0x3f80000012127421 */ /* 0x000fe20000000000 */
[----:B0-----:R-:W-:-:S04]  /*0440*/  @!P3 FMUL R20, R20, R20 ;  /* 0x000000141414b220 */ /* 0x001fc80000400000 */
[----:B------:R-:W-:Y:S01]  /*0450*/  FADD R20, R20, 1 ;  /* 0x3f80000014147421 */ /* 0x000fe20000000000 */
[----:B------:R-:W-:-:S04]  /*0460*/  FSETP.GT.AND P3, PT, R18, 8.50705917302346158658e+37, PT ;  /* 0x7e8000001200780b */ /* 0x000fc80003f64000 */
[----:B------:R-:W-:Y:S01]  /*0470*/  FSETP.GT.AND P4, PT, R20, 8.50705917302346158658e+37, PT ;  /* 0x7e8000001400780b */ /* 0x000fe20003f84000 */
[----:B------:R-:W-:Y:S01]  /*0480*/  @P2 FMUL R14, R14, 0.25 ;  /* 0x3e8000000e0e2820 */ /* 0x000fe20000400000 */
[----:B------:R-:W-:-:S05]  /*0490*/  @P1 FMUL R15, R15, 0.25 ;  /* 0x3e8000000f0f1820 */ /* 0x000fca0000400000 */
[----:B------:R-:W0:Y:S02]  /*04a0*/  MUFU.RCP R14, R14 ;  /* 0x0000000e000e7308 */ /* 0x000e240000001000 */
[----:B------:R-:W-:-:S06]  /*04b0*/  @P3 FMUL R18, R18, 0.25 ;  /* 0x3e80000012123820 */ /* 0x000fcc0000400000 */
[----:B------:R-:W1:Y:S01]  /*04c0*/  MUFU.RCP R15, R15 ;  /* 0x0000000f000f7308 */ /* 0x000e620000001000 */
[----:B------:R-:W-:Y:S01]  /*04d0*/  @P4 FMUL R20, R20, 0.25 ;  /* 0x3e80000014144820 */ /* 0x000fe20000400000 */
[----:B------:R-:W-:-:S04]  /*04e0*/  MOV R19, 0x3e800000 ;  /* 0x3e80000000137802 */ /* 0x000fc80000000f00 */
[C---:B------:R-:W-:Y:S02]  /*04f0*/  FSEL R17, R19.reuse, 1, P2 ;  /* 0x3f80000013117808 */ /* 0x040fe40001000000 */
[----:B------:R-:W2:Y:S01]  /*0500*/  MUFU.RCP R18, R18 ;  /* 0x0000001200127308 */ /* 0x000ea20000001000 */
[----:B------:R-:W-:-:S07]  /*0510*/  FSEL R12, R19, 1, P1 ;  /* 0x3f800000130c7808 */ /* 0x000fce0000800000 */
[----:B------:R-:W3:Y:S01]  /*0520*/  MUFU.RCP R20, R20 ;  /* 0x0000001400147308 */ /* 0x000ee20000001000 */
[----:B0-----:R-:W-:Y:S01]  /*0530*/  FMUL R14, R14, R17 ;  /* 0x000000110e0e7220 */ /* 0x001fe20000400000 */
[----:B-1----:R-:W-:Y:S01]  /*0540*/  FMUL R12, R15, R12 ;  /* 0x0000000c0f0c7220 */ /* 0x002fe20000400000 */
[----:B----4-:R-:W-:Y:S01]  /*0550*/  FMUL R8, R8, R6 ;  /* 0x0000000608087220 */ /* 0x010fe20000400000 */
[C---:B------:R-:W-:Y:S01]  /*0560*/  FSEL R15, R19.reuse, 1, P3 ;  /* 0x3f800000130f7808 */ /* 0x040fe20001800000 */
[----:B------:R-:W-:Y:S01]  /*0570*/  FADD R17, -R14, 1 ;  /* 0x3f8000000e117421 */ /* 0x000fe20000000100 */
[----:B------:R-:W-:Y:S01]  /*0580*/  FADD R6, -R12, 1 ;  /* 0x3f8000000c067421 */ /* 0x000fe20000000100 */
[----:B------:R-:W-:Y:S02]  /*0590*/  FSEL R19, R19, 1, P4 ;  /* 0x3f80000013137808 */ /* 0x000fe40002000000 */
[----:B------:R-:W-:Y:S01]  /*05a0*/  FFMA R17, R17, R2, 1 ;  /* 0x3f80000011117423 */ /* 0x000fe20000000002 */
[----:B------:R-:W-:Y:S01]  /*05b0*/  FFMA R3, R6, R3, 1 ;  /* 0x3f80000006037423 */ /* 0x000fe20000000003 */
[----:B--2---:R-:W-:Y:S01]  /*05c0*/  FMUL R15, R18, R15 ;  /* 0x0000000f120f7220 */ /* 0x004fe20000400000 */
[----:B------:R-:W-:Y:S01]  /*05d0*/  FMUL R2, R9, R7 ;  /* 0x0000000709027220 */ /* 0x000fe20000400000 */
[----:B------:R-:W-:Y:S01]  /*05e0*/  FMUL R17, R14, R17 ;  /* 0x000000110e117220 */ /* 0x000fe20000400000 */
[----:B---3--:R-:W-:Y:S01]  /*05f0*/  FMUL R20, R20, R19 ;  /* 0x0000001314147220 */ /* 0x008fe20000400000 */
[----:B------:R-:W-:Y:S01]  /*0600*/  FMUL R3, R12, R3 ;  /* 0x000000030c037220 */ /* 0x000fe20000400000 */
[----:B------:R-:W-:-:S02]  /*0610*/  FMUL R15, R15, R4 ;  /* 0x000000040f0f7220 */ /* 0x000fc40000400000 */
[----:B------:R-:W-:Y:S01]  /*0620*/  FMUL R20, R20, R5 ;  /* 0x0000000514147220 */ /* 0x000fe20000400000 */
[----:B------:R-:W-:Y:S01]  /*0630*/  FMUL R4, R8, R17 ;  /* 0x0000001108047220 */ /* 0x000fe20000400000 */
[----:B------:R-:W-:Y:S01]  /*0640*/  FMUL R5, R2, R3 ;  /* 0x0000000302057220 */ /* 0x000fe20000400000 */
[----:B-----5:R-:W-:Y:S01]  /*0650*/  @P0 FMUL R4, R15, R10 ;  /* 0x0000000a0f040220 */ /* 0x020fe20000400000 */
[----:B------:R-:W-:Y:S01]  /*0660*/  IMAD.WIDE R2, R0, R13, c[0x0][0x170] ;  /* 0x00005c0000027625 */ /* 0x000fe200078e020d */
[----:B------:R-:W-:-:S05]  /*0670*/  @P0 FMUL R5, R20, R11 ;  /* 0x0000000b14050220 */ /* 0x000fca0000400000 */
[----:B------:R-:W-:Y:S01]  /*0680*/  STG.E.64 [R2.64], R4 ;  /* 0x0000000402007986 */ /* 0x000fe2000c101b04 */
[----:B------:R-:W-:Y:S05]  /*0690*/  EXIT ;  /* 0x000000000000794d */ /* 0x000fea0003800000 */
.L_x_0:
[----:B------:R-:W-:-:S00]  /*06a0*/  BRA `(.L_x_0) ;  /* 0xfffffff000007947 */ /* 0x000fc0000383ffff */
[----:B------:R-:W-:-:S00]  /*06b0*/  NOP ;  /* 0x0000000000007918 */ /* 0x000fc00000000000 */
        /* <DEDUP_REMOVED lines=12> */
.L_x_1:
